//
// Generated by NVIDIA NVVM Compiler
//
// Compiler Build ID: CL-36424714
// Cuda compilation tools, release 13.0, V13.0.88
// Based on NVVM 20.0.0
//

.version 9.0
.target sm_100
.address_size 64

	// .globl	_Z5countPiiS_
// _ZZ5countPiiS_E5s_cnt has been demoted

.visible .entry _Z5countPiiS_(
	.param .u64 .ptr .align 1 _Z5countPiiS__param_0,
	.param .u32 _Z5countPiiS__param_1,
	.param .u64 .ptr .align 1 _Z5countPiiS__param_2
)
{
	.reg .pred 	%p<5>;
	.reg .b32 	%r<21>;
	.reg .b64 	%rd<9>;
	// demoted variable
	.shared .align 4 .b8 _ZZ5countPiiS_E5s_cnt[1028];
	ld.param.u64 	%rd2, [_Z5countPiiS__param_0];
	ld.param.u32 	%r7, [_Z5countPiiS__param_1];
	ld.param.u64 	%rd3, [_Z5countPiiS__param_2];
	mov.u32 	%r8, %ctaid.x;
	mov.u32 	%r1, %ntid.x;
	mov.u32 	%r9, %tid.x;
	mad.lo.s32 	%r2, %r8, %r1, %r9;
	setp.gt.s32 	%p1, %r2, 256;
	shl.b32 	%r10, %r2, 2;
	mov.u32 	%r11, _ZZ5countPiiS_E5s_cnt;
	add.s32 	%r3, %r11, %r10;
	@%p1 bra 	$L__BB0_2;
	mov.b32 	%r12, 0;
	st.shared.u32 	[%r3], %r12;
$L__BB0_2:
	bar.sync 	0;
	setp.ge.s32 	%p2, %r2, %r7;
	@%p2 bra 	$L__BB0_5;
	mov.u32 	%r13, %nctaid.x;
	mul.lo.s32 	%r4, %r1, %r13;
	cvta.to.global.u64 	%rd1, %rd2;
	mov.u32 	%r20, %r2;
$L__BB0_4:
	mul.wide.s32 	%rd4, %r20, 4;
	add.s64 	%rd5, %rd1, %rd4;
	ld.global.u32 	%r14, [%rd5];
	shl.b32 	%r15, %r14, 2;
	add.s32 	%r17, %r11, %r15;
	atom.shared.add.u32 	%r18, [%r17], 1;
	add.s32 	%r20, %r20, %r4;
	setp.lt.s32 	%p3, %r20, %r7;
	@%p3 bra 	$L__BB0_4;
$L__BB0_5:
	setp.gt.s32 	%p4, %r2, 256;
	bar.sync 	0;
	@%p4 bra 	$L__BB0_7;
	ld.shared.u32 	%r19, [%r3];
	cvta.to.global.u64 	%rd6, %rd3;
	mul.wide.s32 	%rd7, %r2, 4;
	add.s64 	%rd8, %rd6, %rd7;
	st.global.u32 	[%rd8], %r19;
$L__BB0_7:
	ret;

}


// ===== COMPILED SASS (sm_100) =====

	.target	sm_100

	.elftype	@"ET_EXEC"


//--------------------- .note.nv.tkinfo           --------------------------
	.section	.note.nv.tkinfo,"",@"SHT_NOTE"
	.sectionflags	@"SHF_NOTE_NV_TKINFO"
	.tkinfo
        /*0018*/ 	.word	0x00000002
        /*0030*/ 	.string	""
        /*0030*/ 	.string	"ptxas"
        /*0030*/ 	.string	"Cuda compilation tools, release 13.0, V13.0.88"
        /*0030*/ 	.string	"Build cuda_13.0.r13.0/compiler.36424714_0"
        /*0030*/ 	.string	"-arch sm_100 -m 64 "



//--------------------- .note.nv.cuinfo           --------------------------
	.section	.note.nv.cuinfo,"",@"SHT_NOTE"
	.sectionflags	@"SHF_NOTE_NV_CUINFO"
        /*0018*/ 	.short	0x0002
        /*001a*/ 	.short	0x0064
        /*001c*/ 	.short	0x0082
	.zero		2


//--------------------- .nv.info                  --------------------------
	.section	.nv.info,"",@"SHT_CUDA_INFO"
	.align	4


	//----- nvinfo : EIATTR_REGCOUNT
	.align		4
        /*0000*/ 	.byte	0x04, 0x2f
        /*0002*/ 	.short	(.L_1 - .L_0)
	.align		4
.L_0:
        /*0004*/ 	.word	index@(_Z5countPiiS_)
        /*0008*/ 	.word	0x0000000c


	//----- nvinfo : EIATTR_FRAME_SIZE
	.align		4
.L_1:
        /*000c*/ 	.byte	0x04, 0x11
        /*000e*/ 	.short	(.L_3 - .L_2)
	.align		4
.L_2:
        /*0010*/ 	.word	index@(_Z5countPiiS_)
        /*0014*/ 	.word	0x00000000


	//----- nvinfo : EIATTR_MIN_STACK_SIZE
	.align		4
.L_3:
        /*0018*/ 	.byte	0x04, 0x12
        /*001a*/ 	.short	(.L_5 - .L_4)
	.align		4
.L_4:
        /*001c*/ 	.word	index@(_Z5countPiiS_)
        /*0020*/ 	.word	0x00000000
.L_5:


//--------------------- .nv.compat                --------------------------
	.section	.nv.compat,"",@"SHT_CUDA_COMPAT_INFO"
	.align	4
        /*0000*/ 	.byte	0x02, 0x09, 0x00, 0x00, 0x02, 0x02, 0x01, 0x00, 0x02, 0x05, 0x05, 0x00, 0x03, 0x07, 0x01, 0x01
        /*0010*/ 	.byte	0x02, 0x03, 0x00, 0x00, 0x02, 0x06, 0x01, 0x00, 0x04, 0x0b, 0x08, 0x00, 0x09, 0x00, 0x00, 0x00
        /*0020*/ 	.byte	0x00, 0x00, 0x00, 0x00


//--------------------- .nv.info._Z5countPiiS_    --------------------------
	.section	.nv.info._Z5countPiiS_,"",@"SHT_CUDA_INFO"
	.sectionflags	@""
	.align	4


	//----- nvinfo : EIATTR_CUDA_API_VERSION
	.align		4
        /*0000*/ 	.byte	0x04, 0x37
        /*0002*/ 	.short	(.L_7 - .L_6)
.L_6:
        /*0004*/ 	.word	0x00000082


	//----- nvinfo : EIATTR_KPARAM_INFO
	.align		4
.L_7:
        /*0008*/ 	.byte	0x04, 0x17
        /*000a*/ 	.short	(.L_9 - .L_8)
.L_8:
        /*000c*/ 	.word	0x00000000
        /*0010*/ 	.short	0x0002
        /*0012*/ 	.short	0x0010
        /*0014*/ 	.byte	0x00, 0xf5, 0x21, 0x00


	//----- nvinfo : EIATTR_KPARAM_INFO
	.align		4
.L_9:
        /*0018*/ 	.byte	0x04, 0x17
        /*001a*/ 	.short	(.L_11 - .L_10)
.L_10:
        /*001c*/ 	.word	0x00000000
        /*0020*/ 	.short	0x0001
        /*0022*/ 	.short	0x0008
        /*0024*/ 	.byte	0x00, 0xf0, 0x11, 0x00


	//----- nvinfo : EIATTR_KPARAM_INFO
	.align		4
.L_11:
        /*0028*/ 	.byte	0x04, 0x17
        /*002a*/ 	.short	(.L_13 - .L_12)
.L_12:
        /*002c*/ 	.word	0x00000000
        /*0030*/ 	.short	0x0000
        /*0032*/ 	.short	0x0000
        /*0034*/ 	.byte	0x00, 0xf5, 0x21, 0x00


	//----- nvinfo : EIATTR_SPARSE_MMA_MASK
	.align		4
.L_13:
        /*0038*/ 	.byte	0x03, 0x50
        /*003a*/ 	.short	0x0000


	//----- nvinfo : EIATTR_MAXREG_COUNT
	.align		4
        /*003c*/ 	.byte	0x03, 0x1b
        /*003e*/ 	.short	0x00ff


	//----- nvinfo : EIATTR_NUM_BARRIERS
	.align		4
        /*0040*/ 	.byte	0x02, 0x4c
        /*0042*/ 	.byte	0x01
	.zero		1


	//----- nvinfo : EIATTR_MERCURY_ISA_VERSION
	.align		4
        /*0044*/ 	.byte	0x03, 0x5f
        /*0046*/ 	.short	0x0101


	//----- nvinfo : EIATTR_VRC_CTA_INIT_COUNT
	.align		4
        /*0048*/ 	.byte	0x02, 0x4a
	.zero		1
	.zero		1


	//----- nvinfo : EIATTR_EXIT_INSTR_OFFSETS
	.align		4
        /*004c*/ 	.byte	0x04, 0x1c
        /*004e*/ 	.short	(.L_15 - .L_14)


	//   ....[0]....
.L_14:
        /*0050*/ 	.word	0x000001e0


	//   ....[1]....
        /*0054*/ 	.word	0x00000230


	//----- nvinfo : EIATTR_CRS_STACK_SIZE
	.align		4
.L_15:
        /*0058*/ 	.byte	0x04, 0x1e
        /*005a*/ 	.short	(.L_17 - .L_16)
.L_16:
        /*005c*/ 	.word	0x00000000


	//----- nvinfo : EIATTR_CBANK_PARAM_SIZE
	.align		4
.L_17:
        /*0060*/ 	.byte	0x03, 0x19
        /*0062*/ 	.short	0x0018


	//----- nvinfo : EIATTR_PARAM_CBANK
	.align		4
        /*0064*/ 	.byte	0x04, 0x0a
        /*0066*/ 	.short	(.L_19 - .L_18)
	.align		4
.L_18:
        /*0068*/ 	.word	index@(.nv.constant0._Z5countPiiS_)
        /*006c*/ 	.short	0x0380
        /*006e*/ 	.short	0x0018


	//----- nvinfo : EIATTR_SW_WAR
	.align		4
.L_19:
        /*0070*/ 	.byte	0x04, 0x36
        /*0072*/ 	.short	(.L_21 - .L_20)
.L_20:
        /*0074*/ 	.word	0x00000008
.L_21:


//--------------------- .nv.callgraph             --------------------------
	.section	.nv.callgraph,"",@"SHT_CUDA_CALLGRAPH"
	.align	4
	.sectionentsize	8
	.align		4
        /*0000*/ 	.word	0x00000000
	.align		4
        /*0004*/ 	.word	0xffffffff
	.align		4
        /*0008*/ 	.word	0x00000000
	.align		4
        /*000c*/ 	.word	0xfffffffe
	.align		4
        /*0010*/ 	.word	0x00000000
	.align		4
        /*0014*/ 	.word	0xfffffffd
	.align		4
        /*0018*/ 	.word	0x00000000
	.align		4
        /*001c*/ 	.word	0xfffffffc


//--------------------- .text._Z5countPiiS_       --------------------------
	.section	.text._Z5countPiiS_,"ax",@progbits
	.align	128
        .global         _Z5countPiiS_
        .type           _Z5countPiiS_,@function
        .size           _Z5countPiiS_,(.L_x_4 - _Z5countPiiS_)
        .other          _Z5countPiiS_,@"STO_CUDA_ENTRY STV_DEFAULT"
_Z5countPiiS_:
.text._Z5countPiiS_:
[----:B------:R-:W-:Y:S01]  /*0000*/  LDC R1, c[0x0][0x37c] ;  /* 0x0000df00ff017b82 */ /* 0x000fe20000000800 */
[----:B------:R-:W0:Y:S07]  /*0010*/  S2R R7, SR_TID.X ;  /* 0x0000000000077919 */ /* 0x000e2e0000002100 */
[----:B------:R-:W0:Y:S01]  /*0020*/  S2UR UR4, SR_CTAID.X ;  /* 0x00000000000479c3 */ /* 0x000e220000002500 */
[----:B------:R-:W1:Y:S01]  /*0030*/  LDCU UR8, c[0x0][0x388] ;  /* 0x00007100ff0877ac */ /* 0x000e620008000800 */
[----:B------:R-:W-:Y:S01]  /*0040*/  BSSY.RECONVERGENT B0, `(.L_x_0) ;  /* 0x0000018000007945 */ /* 0x000fe20003800200 */
[----:B------:R-:W2:Y:S05]  /*0050*/  LDCU.64 UR6, c[0x0][0x358] ;  /* 0x00006b00ff0677ac */ /* 0x000eaa0008000a00 */
[----:B------:R-:W0:Y:S08]  /*0060*/  LDC R6, c[0x0][0x360] ;  /* 0x0000d800ff067b82 */ /* 0x000e300000000800 */
[----:B------:R-:W3:Y:S01]  /*0070*/  S2UR UR5, SR_CgaCtaId ;  /* 0x00000000000579c3 */ /* 0x000ee20000008800 */
[----:B0-----:R-:W-:Y:S01]  /*0080*/  IMAD R7, R6, UR4, R7 ;  /* 0x0000000406077c24 */ /* 0x001fe2000f8e0207 */
[----:B------:R-:W-:-:S04]  /*0090*/  UMOV UR4, 0x400 ;  /* 0x0000040000047882 */ /* 0x000fc80000000000 */
[C---:B------:R-:W-:Y:S02]  /*00a0*/  ISETP.GT.AND P0, PT, R7.reuse, 0x100, PT ;  /* 0x000001000700780c */ /* 0x040fe40003f04270 */
[----:B-1----:R-:W-:Y:S01]  /*00b0*/  ISETP.GE.AND P1, PT, R7, UR8, PT ;  /* 0x0000000807007c0c */ /* 0x002fe2000bf26270 */
[----:B---3--:R-:W-:-:S06]  /*00c0*/  ULEA UR4, UR5, UR4, 0x18 ;  /* 0x0000000405047291 */ /* 0x008fcc000f8ec0ff */
[----:B------:R-:W-:-:S05]  /*00d0*/  LEA R0, R7, UR4, 0x2 ;  /* 0x0000000407007c11 */ /* 0x000fca000f8e10ff */
[----:B------:R0:W-:Y:S01]  /*00e0*/  @!P0 STS [R0], RZ ;  /* 0x000000ff00008388 */ /* 0x0001e20000000800 */
[----:B------:R-:W-:Y:S06]  /*00f0*/  BAR.SYNC.DEFER_BLOCKING 0x0 ;  /* 0x0000000000007b1d */ /* 0x000fec0000010000 */
[----:B--2---:R-:W-:Y:S05]  /*0100*/  @P1 BRA `(.L_x_1) ;  /* 0x00000000002c1947 */ /* 0x004fea0003800000 */
[----:B------:R-:W1:Y:S01]  /*0110*/  LDC.64 R4, c[0x0][0x380] ;  /* 0x0000e000ff047b82 */ /* 0x000e620000000a00 */
[----:B------:R-:W2:Y:S01]  /*0120*/  LDCU UR5, c[0x0][0x370] ;  /* 0x00006e00ff0577ac */ /* 0x000ea20008000800 */
[----:B------:R-:W-:Y:S02]  /*0130*/  IMAD.MOV.U32 R9, RZ, RZ, R7 ;  /* 0x000000ffff097224 */ /* 0x000fe400078e0007 */
[----:B--2---:R-:W-:-:S07]  /*0140*/  IMAD R6, R6, UR5, RZ ;  /* 0x0000000506067c24 */ /* 0x004fce000f8e02ff */
.L_x_2:
[----:B-1----:R-:W-:-:S06]  /*0150*/  IMAD.WIDE R2, R9, 0x4, R4 ;  /* 0x0000000409027825 */ /* 0x002fcc00078e0204 */
[----:B--2---:R-:W2:Y:S01]  /*0160*/  LDG.E R2, desc[UR6][R2.64] ;  /* 0x0000000602027981 */ /* 0x004ea2000c1e1900 */
[----:B------:R-:W-:-:S04]  /*0170*/  IADD3 R9, PT, PT, R6, R9, RZ ;  /* 0x0000000906097210 */ /* 0x000fc80007ffe0ff */
[----:B------:R-:W-:Y:S02]  /*0180*/  ISETP.GE.AND P1, PT, R9, UR8, PT ;  /* 0x0000000809007c0c */ /* 0x000fe4000bf26270 */
[----:B--2---:R-:W-:-:S05]  /*0190*/  LEA R8, R2, UR4, 0x2 ;  /* 0x0000000402087c11 */ /* 0x004fca000f8e10ff */
[----:B------:R2:W-:Y:S06]  /*01a0*/  ATOMS.POPC.INC.32 RZ, [R8+URZ] ;  /* 0x0000000008ff7f8c */ /* 0x0005ec000d8000ff */
[----:B------:R-:W-:Y:S05]  /*01b0*/  @!P1 BRA `(.L_x_2) ;  /* 0xfffffffc00e49947 */ /* 0x000fea000383ffff */
.L_x_1:
[----:B------:R-:W-:Y:S05]  /*01c0*/  BSYNC.RECONVERGENT B0 ;  /* 0x0000000000007941 */ /* 0x000fea0003800200 */
.L_x_0:
[----:B------:R-:W-:Y:S06]  /*01d0*/  BAR.SYNC.DEFER_BLOCKING 0x0 ;  /* 0x0000000000007b1d */ /* 0x000fec0000010000 */
[----:B------:R-:W-:Y:S05]  /*01e0*/  @P0 EXIT ;  /* 0x000000000000094d */ /* 0x000fea0003800000 */
[----:B------:R-:W1:Y:S01]  /*01f0*/  LDS R5, [R0] ;  /* 0x0000000000057984 */ /* 0x000e620000000800 */
[----:B------:R-:W3:Y:S02]  /*0200*/  LDC.64 R2, c[0x0][0x390] ;  /* 0x0000e400ff027b82 */ /* 0x000ee40000000a00 */
[----:B---3--:R-:W-:-:S05]  /*0210*/  IMAD.WIDE R2, R7, 0x4, R2 ;  /* 0x0000000407027825 */ /* 0x008fca00078e0202 */
[----:B-1----:R-:W-:Y:S01]  /*0220*/  STG.E desc[UR6][R2.64], R5 ;  /* 0x0000000502007986 */ /* 0x002fe2000c101906 */
[----:B------:R-:W-:Y:S05]  /*0230*/  EXIT ;  /* 0x000000000000794d */ /* 0x000fea0003800000 */
.L_x_3:
[----:B------:R-:W-:-:S00]  /*0240*/  BRA `(.L_x_3) ;  /* 0xfffffffc00fc7947 */ /* 0x000fc0000383ffff */
[----:B------:R-:W-:-:S00]  /*0250*/  NOP ;  /* 0x0000000000007918 */ /* 0x000fc00000000000 */
        /* <DEDUP_REMOVED lines=10> */
.L_x_4:


//--------------------- .nv.shared._Z5countPiiS_  --------------------------
	.section	.nv.shared._Z5countPiiS_,"aw",@nobits
	.sectionflags	@""
	.align	4
.nv.shared._Z5countPiiS_:
	.zero		2052


//--------------------- .nv.shared.reserved.0     --------------------------
	.section	.nv.shared.reserved.0,"aw",@nobits
	.weak		__nv_reservedSMEM_offset_0_alias
	.size		__nv_reservedSMEM_offset_0_alias, 0, 64
	.other		__nv_reservedSMEM_offset_0_alias,@"STO_CUDA_RESERVED_SHARED STV_DEFAULT"
__nv_reservedSMEM_offset_0_alias:
	.zero		0
	.zero		64


//--------------------- .nv.constant0._Z5countPiiS_ --------------------------
	.section	.nv.constant0._Z5countPiiS_,"a",@progbits
	.sectionflags	@""
	.align	4
.nv.constant0._Z5countPiiS_:
	.zero		920


//--------------------- SYMBOLS --------------------------

	.type		.nv.reservedSmem.offset0,@object
	.size		.nv.reservedSmem.offset0,0x4
	.type		.nv.reservedSmem.cap,@object
	.size		.nv.reservedSmem.cap,0x4
